//
// Generated by NVIDIA NVVM Compiler
//
// Compiler Build ID: CL-36424714
// Cuda compilation tools, release 13.0, V13.0.88
// Based on NVVM 20.0.0
//

.version 9.0
.target sm_100
.address_size 64

	// .globl	_Z5saxpyffPfS_S_

.visible .entry _Z5saxpyffPfS_S_(
	.param .f32 _Z5saxpyffPfS_S__param_0,
	.param .f32 _Z5saxpyffPfS_S__param_1,
	.param .u64 .ptr .align 1 _Z5saxpyffPfS_S__param_2,
	.param .u64 .ptr .align 1 _Z5saxpyffPfS_S__param_3,
	.param .u64 .ptr .align 1 _Z5saxpyffPfS_S__param_4
)
{
	.reg .pred 	%p<3>;
	.reg .b32 	%r<11>;
	.reg .b32 	%f<35>;
	.reg .b64 	%rd<30>;

	ld.param.f32 	%f1, [_Z5saxpyffPfS_S__param_0];
	ld.param.f32 	%f2, [_Z5saxpyffPfS_S__param_1];
	ld.param.u64 	%rd4, [_Z5saxpyffPfS_S__param_2];
	ld.param.u64 	%rd5, [_Z5saxpyffPfS_S__param_3];
	ld.param.u64 	%rd6, [_Z5saxpyffPfS_S__param_4];
	mov.u32 	%r7, %ctaid.x;
	mov.u32 	%r1, %ntid.x;
	mov.u32 	%r8, %tid.x;
	mad.lo.s32 	%r10, %r7, %r1, %r8;
	cvt.rn.f32.s32 	%f3, %r10;
	setp.leu.f32 	%p1, %f1, %f3;
	@%p1 bra 	$L__BB0_3;
	cvt.rzi.s32.f32 	%r3, %f1;
	mov.u32 	%r9, %nctaid.x;
	mul.lo.s32 	%r4, %r1, %r9;
	cvta.to.global.u64 	%rd1, %rd5;
	cvta.to.global.u64 	%rd2, %rd4;
	cvta.to.global.u64 	%rd3, %rd6;
	mul.wide.s32 	%rd11, %r3, 4;
$L__BB0_2:
	mul.wide.s32 	%rd7, %r10, 4;
	add.s64 	%rd8, %rd2, %rd7;
	add.s64 	%rd9, %rd1, %rd7;
	ld.global.f32 	%f4, [%rd9];
	ld.global.f32 	%f5, [%rd8];
	fma.rn.f32 	%f6, %f4, %f5, %f2;
	add.s64 	%rd10, %rd3, %rd7;
	st.global.f32 	[%rd10], %f6;
	add.s64 	%rd12, %rd9, %rd11;
	ld.global.f32 	%f7, [%rd12];
	ld.global.f32 	%f8, [%rd8];
	fma.rn.f32 	%f9, %f7, %f8, %f2;
	add.s64 	%rd13, %rd10, %rd11;
	st.global.f32 	[%rd13], %f9;
	add.s64 	%rd14, %rd12, %rd11;
	ld.global.f32 	%f10, [%rd14];
	ld.global.f32 	%f11, [%rd8];
	fma.rn.f32 	%f12, %f10, %f11, %f2;
	add.s64 	%rd15, %rd13, %rd11;
	st.global.f32 	[%rd15], %f12;
	add.s64 	%rd16, %rd14, %rd11;
	ld.global.f32 	%f13, [%rd16];
	ld.global.f32 	%f14, [%rd8];
	fma.rn.f32 	%f15, %f13, %f14, %f2;
	add.s64 	%rd17, %rd15, %rd11;
	st.global.f32 	[%rd17], %f15;
	add.s64 	%rd18, %rd16, %rd11;
	ld.global.f32 	%f16, [%rd18];
	ld.global.f32 	%f17, [%rd8];
	fma.rn.f32 	%f18, %f16, %f17, %f2;
	add.s64 	%rd19, %rd17, %rd11;
	st.global.f32 	[%rd19], %f18;
	add.s64 	%rd20, %rd18, %rd11;
	ld.global.f32 	%f19, [%rd20];
	ld.global.f32 	%f20, [%rd8];
	fma.rn.f32 	%f21, %f19, %f20, %f2;
	add.s64 	%rd21, %rd19, %rd11;
	st.global.f32 	[%rd21], %f21;
	add.s64 	%rd22, %rd20, %rd11;
	ld.global.f32 	%f22, [%rd22];
	ld.global.f32 	%f23, [%rd8];
	fma.rn.f32 	%f24, %f22, %f23, %f2;
	add.s64 	%rd23, %rd21, %rd11;
	st.global.f32 	[%rd23], %f24;
	add.s64 	%rd24, %rd22, %rd11;
	ld.global.f32 	%f25, [%rd24];
	ld.global.f32 	%f26, [%rd8];
	fma.rn.f32 	%f27, %f25, %f26, %f2;
	add.s64 	%rd25, %rd23, %rd11;
	st.global.f32 	[%rd25], %f27;
	add.s64 	%rd26, %rd24, %rd11;
	ld.global.f32 	%f28, [%rd26];
	ld.global.f32 	%f29, [%rd8];
	fma.rn.f32 	%f30, %f28, %f29, %f2;
	add.s64 	%rd27, %rd25, %rd11;
	st.global.f32 	[%rd27], %f30;
	add.s64 	%rd28, %rd26, %rd11;
	ld.global.f32 	%f31, [%rd28];
	ld.global.f32 	%f32, [%rd8];
	fma.rn.f32 	%f33, %f31, %f32, %f2;
	add.s64 	%rd29, %rd27, %rd11;
	st.global.f32 	[%rd29], %f33;
	add.s32 	%r10, %r10, %r4;
	cvt.rn.f32.s32 	%f34, %r10;
	setp.gt.f32 	%p2, %f1, %f34;
	@%p2 bra 	$L__BB0_2;
$L__BB0_3:
	ret;

}
	// .globl	_Z8sum_cudafPfS_i
.visible .entry _Z8sum_cudafPfS_i(
	.param .f32 _Z8sum_cudafPfS_i_param_0,
	.param .u64 .ptr .align 1 _Z8sum_cudafPfS_i_param_1,
	.param .u64 .ptr .align 1 _Z8sum_cudafPfS_i_param_2,
	.param .u32 _Z8sum_cudafPfS_i_param_3
)
{
	.reg .pred 	%p<3>;
	.reg .b32 	%r<16>;
	.reg .b32 	%f<8>;
	.reg .b64 	%rd<9>;

	ld.param.f32 	%f4, [_Z8sum_cudafPfS_i_param_0];
	ld.param.u64 	%rd3, [_Z8sum_cudafPfS_i_param_1];
	ld.param.u64 	%rd4, [_Z8sum_cudafPfS_i_param_2];
	ld.param.u32 	%r7, [_Z8sum_cudafPfS_i_param_3];
	mov.u32 	%r8, %ctaid.x;
	mov.u32 	%r1, %ntid.x;
	mov.u32 	%r9, %tid.x;
	mad.lo.s32 	%r15, %r8, %r1, %r9;
	cvt.rn.f32.s32 	%f7, %r15;
	setp.leu.f32 	%p1, %f4, %f7;
	@%p1 bra 	$L__BB1_3;
	cvta.to.global.u64 	%rd1, %rd3;
	cvt.rzi.s32.f32 	%r10, %f4;
	mul.lo.s32 	%r3, %r7, %r10;
	mov.u32 	%r11, %nctaid.x;
	mul.lo.s32 	%r4, %r1, %r11;
	cvta.to.global.u64 	%rd2, %rd4;
$L__BB1_2:
	add.s32 	%r12, %r15, %r3;
	mul.wide.s32 	%rd5, %r12, 4;
	add.s64 	%rd6, %rd1, %rd5;
	ld.global.f32 	%f5, [%rd6];
	atom.global.add.f32 	%f6, [%rd2], %f5;
	cvt.rzi.s32.f32 	%r13, %f6;
	add.s32 	%r14, %r13, %r3;
	mul.wide.s32 	%rd7, %r14, 4;
	add.s64 	%rd8, %rd1, %rd7;
	st.global.f32 	[%rd8], %f7;
	add.s32 	%r15, %r15, %r4;
	cvt.rn.f32.s32 	%f7, %r15;
	setp.gt.f32 	%p2, %f4, %f7;
	@%p2 bra 	$L__BB1_2;
$L__BB1_3:
	ret;

}
	// .globl	_Z13updateWeightsfPfS_S_
.visible .entry _Z13updateWeightsfPfS_S_(
	.param .f32 _Z13updateWeightsfPfS_S__param_0,
	.param .u64 .ptr .align 1 _Z13updateWeightsfPfS_S__param_1,
	.param .u64 .ptr .align 1 _Z13updateWeightsfPfS_S__param_2,
	.param .u64 .ptr .align 1 _Z13updateWeightsfPfS_S__param_3
)
{
	.reg .pred 	%p<3>;
	.reg .b32 	%r<11>;
	.reg .b32 	%f<44>;
	.reg .b64 	%rd<20>;
	.reg .b64 	%fd<61>;

	ld.param.f32 	%f1, [_Z13updateWeightsfPfS_S__param_0];
	ld.param.u64 	%rd4, [_Z13updateWeightsfPfS_S__param_1];
	ld.param.u64 	%rd5, [_Z13updateWeightsfPfS_S__param_2];
	ld.param.u64 	%rd6, [_Z13updateWeightsfPfS_S__param_3];
	mov.u32 	%r7, %ctaid.x;
	mov.u32 	%r1, %ntid.x;
	mov.u32 	%r8, %tid.x;
	mad.lo.s32 	%r10, %r7, %r1, %r8;
	cvt.rn.f32.s32 	%f2, %r10;
	setp.leu.f32 	%p1, %f1, %f2;
	@%p1 bra 	$L__BB2_3;
	cvta.to.global.u64 	%rd1, %rd4;
	cvt.rzi.s32.f32 	%r3, %f1;
	mov.u32 	%r9, %nctaid.x;
	mul.lo.s32 	%r4, %r1, %r9;
	cvta.to.global.u64 	%rd2, %rd6;
	cvta.to.global.u64 	%rd3, %rd5;
	mul.wide.s32 	%rd10, %r3, 4;
$L__BB2_2:
	mul.wide.s32 	%rd7, %r10, 4;
	add.s64 	%rd8, %rd2, %rd7;
	ld.global.f32 	%f3, [%rd1];
	cvt.f64.f32 	%fd1, %f3;
	mul.f64 	%fd2, %fd1, 0d3F50624DD2F1A9FC;
	ld.global.f32 	%f4, [%rd8];
	cvt.f64.f32 	%fd3, %f4;
	mul.f64 	%fd4, %fd2, %fd3;
	add.s64 	%rd9, %rd3, %rd7;
	ld.global.f32 	%f5, [%rd9];
	cvt.f64.f32 	%fd5, %f5;
	sub.f64 	%fd6, %fd5, %fd4;
	cvt.rn.f32.f64 	%f6, %fd6;
	st.global.f32 	[%rd9], %f6;
	ld.global.f32 	%f7, [%rd1+4];
	cvt.f64.f32 	%fd7, %f7;
	mul.f64 	%fd8, %fd7, 0d3F50624DD2F1A9FC;
	ld.global.f32 	%f8, [%rd8];
	cvt.f64.f32 	%fd9, %f8;
	mul.f64 	%fd10, %fd8, %fd9;
	add.s64 	%rd11, %rd9, %rd10;
	ld.global.f32 	%f9, [%rd11];
	cvt.f64.f32 	%fd11, %f9;
	sub.f64 	%fd12, %fd11, %fd10;
	cvt.rn.f32.f64 	%f10, %fd12;
	st.global.f32 	[%rd11], %f10;
	ld.global.f32 	%f11, [%rd1+8];
	cvt.f64.f32 	%fd13, %f11;
	mul.f64 	%fd14, %fd13, 0d3F50624DD2F1A9FC;
	ld.global.f32 	%f12, [%rd8];
	cvt.f64.f32 	%fd15, %f12;
	mul.f64 	%fd16, %fd14, %fd15;
	add.s64 	%rd12, %rd11, %rd10;
	ld.global.f32 	%f13, [%rd12];
	cvt.f64.f32 	%fd17, %f13;
	sub.f64 	%fd18, %fd17, %fd16;
	cvt.rn.f32.f64 	%f14, %fd18;
	st.global.f32 	[%rd12], %f14;
	ld.global.f32 	%f15, [%rd1+12];
	cvt.f64.f32 	%fd19, %f15;
	mul.f64 	%fd20, %fd19, 0d3F50624DD2F1A9FC;
	ld.global.f32 	%f16, [%rd8];
	cvt.f64.f32 	%fd21, %f16;
	mul.f64 	%fd22, %fd20, %fd21;
	add.s64 	%rd13, %rd12, %rd10;
	ld.global.f32 	%f17, [%rd13];
	cvt.f64.f32 	%fd23, %f17;
	sub.f64 	%fd24, %fd23, %fd22;
	cvt.rn.f32.f64 	%f18, %fd24;
	st.global.f32 	[%rd13], %f18;
	ld.global.f32 	%f19, [%rd1+16];
	cvt.f64.f32 	%fd25, %f19;
	mul.f64 	%fd26, %fd25, 0d3F50624DD2F1A9FC;
	ld.global.f32 	%f20, [%rd8];
	cvt.f64.f32 	%fd27, %f20;
	mul.f64 	%fd28, %fd26, %fd27;
	add.s64 	%rd14, %rd13, %rd10;
	ld.global.f32 	%f21, [%rd14];
	cvt.f64.f32 	%fd29, %f21;
	sub.f64 	%fd30, %fd29, %fd28;
	cvt.rn.f32.f64 	%f22, %fd30;
	st.global.f32 	[%rd14], %f22;
	ld.global.f32 	%f23, [%rd1+20];
	cvt.f64.f32 	%fd31, %f23;
	mul.f64 	%fd32, %fd31, 0d3F50624DD2F1A9FC;
	ld.global.f32 	%f24, [%rd8];
	cvt.f64.f32 	%fd33, %f24;
	mul.f64 	%fd34, %fd32, %fd33;
	add.s64 	%rd15, %rd14, %rd10;
	ld.global.f32 	%f25, [%rd15];
	cvt.f64.f32 	%fd35, %f25;
	sub.f64 	%fd36, %fd35, %fd34;
	cvt.rn.f32.f64 	%f26, %fd36;
	st.global.f32 	[%rd15], %f26;
	ld.global.f32 	%f27, [%rd1+24];
	cvt.f64.f32 	%fd37, %f27;
	mul.f64 	%fd38, %fd37, 0d3F50624DD2F1A9FC;
	ld.global.f32 	%f28, [%rd8];
	cvt.f64.f32 	%fd39, %f28;
	mul.f64 	%fd40, %fd38, %fd39;
	add.s64 	%rd16, %rd15, %rd10;
	ld.global.f32 	%f29, [%rd16];
	cvt.f64.f32 	%fd41, %f29;
	sub.f64 	%fd42, %fd41, %fd40;
	cvt.rn.f32.f64 	%f30, %fd42;
	st.global.f32 	[%rd16], %f30;
	ld.global.f32 	%f31, [%rd1+28];
	cvt.f64.f32 	%fd43, %f31;
	mul.f64 	%fd44, %fd43, 0d3F50624DD2F1A9FC;
	ld.global.f32 	%f32, [%rd8];
	cvt.f64.f32 	%fd45, %f32;
	mul.f64 	%fd46, %fd44, %fd45;
	add.s64 	%rd17, %rd16, %rd10;
	ld.global.f32 	%f33, [%rd17];
	cvt.f64.f32 	%fd47, %f33;
	sub.f64 	%fd48, %fd47, %fd46;
	cvt.rn.f32.f64 	%f34, %fd48;
	st.global.f32 	[%rd17], %f34;
	ld.global.f32 	%f35, [%rd1+32];
	cvt.f64.f32 	%fd49, %f35;
	mul.f64 	%fd50, %fd49, 0d3F50624DD2F1A9FC;
	ld.global.f32 	%f36, [%rd8];
	cvt.f64.f32 	%fd51, %f36;
	mul.f64 	%fd52, %fd50, %fd51;
	add.s64 	%rd18, %rd17, %rd10;
	ld.global.f32 	%f37, [%rd18];
	cvt.f64.f32 	%fd53, %f37;
	sub.f64 	%fd54, %fd53, %fd52;
	cvt.rn.f32.f64 	%f38, %fd54;
	st.global.f32 	[%rd18], %f38;
	ld.global.f32 	%f39, [%rd1+36];
	cvt.f64.f32 	%fd55, %f39;
	mul.f64 	%fd56, %fd55, 0d3F50624DD2F1A9FC;
	ld.global.f32 	%f40, [%rd8];
	cvt.f64.f32 	%fd57, %f40;
	mul.f64 	%fd58, %fd56, %fd57;
	add.s64 	%rd19, %rd18, %rd10;
	ld.global.f32 	%f41, [%rd19];
	cvt.f64.f32 	%fd59, %f41;
	sub.f64 	%fd60, %fd59, %fd58;
	cvt.rn.f32.f64 	%f42, %fd60;
	st.global.f32 	[%rd19], %f42;
	add.s32 	%r10, %r10, %r4;
	cvt.rn.f32.s32 	%f43, %r10;
	setp.gt.f32 	%p2, %f1, %f43;
	@%p2 bra 	$L__BB2_2;
$L__BB2_3:
	ret;

}


// ===== COMPILED SASS (sm_100) =====

	.target	sm_100

	.elftype	@"ET_EXEC"


//--------------------- .note.nv.tkinfo           --------------------------
	.section	.note.nv.tkinfo,"",@"SHT_NOTE"
	.sectionflags	@"SHF_NOTE_NV_TKINFO"
	.tkinfo
        /*0018*/ 	.word	0x00000002
        /*0030*/ 	.string	""
        /*0030*/ 	.string	"ptxas"
        /*0030*/ 	.string	"Cuda compilation tools, release 13.0, V13.0.88"
        /*0030*/ 	.string	"Build cuda_13.0.r13.0/compiler.36424714_0"
        /*0030*/ 	.string	"-arch sm_100 -m 64 "



//--------------------- .note.nv.cuinfo           --------------------------
	.section	.note.nv.cuinfo,"",@"SHT_NOTE"
	.sectionflags	@"SHF_NOTE_NV_CUINFO"
        /*0018*/ 	.short	0x0002
        /*001a*/ 	.short	0x0064
        /*001c*/ 	.short	0x0082
	.zero		2


//--------------------- .nv.info                  --------------------------
	.section	.nv.info,"",@"SHT_CUDA_INFO"
	.align	4


	//----- nvinfo : EIATTR_REGCOUNT
	.align		4
        /*0000*/ 	.byte	0x04, 0x2f
        /*0002*/ 	.short	(.L_1 - .L_0)
	.align		4
.L_0:
        /*0004*/ 	.word	index@(_Z5saxpyffPfS_S_)
        /*0008*/ 	.word	0x00000018


	//----- nvinfo : EIATTR_FRAME_SIZE
	.align		4
.L_1:
        /*000c*/ 	.byte	0x04, 0x11
        /*000e*/ 	.short	(.L_3 - .L_2)
	.align		4
.L_2:
        /*0010*/ 	.word	index@(_Z5saxpyffPfS_S_)
        /*0014*/ 	.word	0x00000000


	//----- nvinfo : EIATTR_REGCOUNT
	.align		4
.L_3:
        /*0018*/ 	.byte	0x04, 0x2f
        /*001a*/ 	.short	(.L_5 - .L_4)
	.align		4
.L_4:
        /*001c*/ 	.word	index@(_Z8sum_cudafPfS_i)
        /*0020*/ 	.word	0x00000012


	//----- nvinfo : EIATTR_FRAME_SIZE
	.align		4
.L_5:
        /*0024*/ 	.byte	0x04, 0x11
        /*0026*/ 	.short	(.L_7 - .L_6)
	.align		4
.L_6:
        /*0028*/ 	.word	index@(_Z8sum_cudafPfS_i)
        /*002c*/ 	.word	0x00000000


	//----- nvinfo : EIATTR_REGCOUNT
	.align		4
.L_7:
        /*0030*/ 	.byte	0x04, 0x2f
        /*0032*/ 	.short	(.L_9 - .L_8)
	.align		4
.L_8:
        /*0034*/ 	.word	index@(_Z13updateWeightsfPfS_S_)
        /*0038*/ 	.word	0x00000019


	//----- nvinfo : EIATTR_FRAME_SIZE
	.align		4
.L_9:
        /*003c*/ 	.byte	0x04, 0x11
        /*003e*/ 	.short	(.L_11 - .L_10)
	.align		4
.L_10:
        /*0040*/ 	.word	index@(_Z13updateWeightsfPfS_S_)
        /*0044*/ 	.word	0x00000000


	//----- nvinfo : EIATTR_MIN_STACK_SIZE
	.align		4
.L_11:
        /*0048*/ 	.byte	0x04, 0x12
        /*004a*/ 	.short	(.L_13 - .L_12)
	.align		4
.L_12:
        /*004c*/ 	.word	index@(_Z13updateWeightsfPfS_S_)
        /*0050*/ 	.word	0x00000000


	//----- nvinfo : EIATTR_MIN_STACK_SIZE
	.align		4
.L_13:
        /*0054*/ 	.byte	0x04, 0x12
        /*0056*/ 	.short	(.L_15 - .L_14)
	.align		4
.L_14:
        /*0058*/ 	.word	index@(_Z8sum_cudafPfS_i)
        /*005c*/ 	.word	0x00000000


	//----- nvinfo : EIATTR_MIN_STACK_SIZE
	.align		4
.L_15:
        /*0060*/ 	.byte	0x04, 0x12
        /*0062*/ 	.short	(.L_17 - .L_16)
	.align		4
.L_16:
        /*0064*/ 	.word	index@(_Z5saxpyffPfS_S_)
        /*0068*/ 	.word	0x00000000
.L_17:


//--------------------- .nv.compat                --------------------------
	.section	.nv.compat,"",@"SHT_CUDA_COMPAT_INFO"
	.align	4
        /*0000*/ 	.byte	0x02, 0x09, 0x00, 0x00, 0x02, 0x02, 0x01, 0x00, 0x02, 0x05, 0x05, 0x00, 0x03, 0x07, 0x01, 0x01
        /*0010*/ 	.byte	0x02, 0x03, 0x00, 0x00, 0x02, 0x06, 0x01, 0x00, 0x04, 0x0b, 0x08, 0x00, 0x01, 0x00, 0x00, 0x00
        /*0020*/ 	.byte	0x00, 0x00, 0x00, 0x00


//--------------------- .nv.info._Z13updateWeightsfPfS_S_ --------------------------
	.section	.nv.info._Z13updateWeightsfPfS_S_,"",@"SHT_CUDA_INFO"
	.sectionflags	@""
	.align	4


	//----- nvinfo : EIATTR_CUDA_API_VERSION
	.align		4
        /*0000*/ 	.byte	0x04, 0x37
        /*0002*/ 	.short	(.L_19 - .L_18)
.L_18:
        /*0004*/ 	.word	0x00000082


	//----- nvinfo : EIATTR_KPARAM_INFO
	.align		4
.L_19:
        /*0008*/ 	.byte	0x04, 0x17
        /*000a*/ 	.short	(.L_21 - .L_20)
.L_20:
        /*000c*/ 	.word	0x00000000
        /*0010*/ 	.short	0x0003
        /*0012*/ 	.short	0x0018
        /*0014*/ 	.byte	0x00, 0xf5, 0x21, 0x00


	//----- nvinfo : EIATTR_KPARAM_INFO
	.align		4
.L_21:
        /*0018*/ 	.byte	0x04, 0x17
        /*001a*/ 	.short	(.L_23 - .L_22)
.L_22:
        /*001c*/ 	.word	0x00000000
        /*0020*/ 	.short	0x0002
        /*0022*/ 	.short	0x0010
        /*0024*/ 	.byte	0x00, 0xf5, 0x21, 0x00


	//----- nvinfo : EIATTR_KPARAM_INFO
	.align		4
.L_23:
        /*0028*/ 	.byte	0x04, 0x17
        /*002a*/ 	.short	(.L_25 - .L_24)
.L_24:
        /*002c*/ 	.word	0x00000000
        /*0030*/ 	.short	0x0001
        /*0032*/ 	.short	0x0008
        /*0034*/ 	.byte	0x00, 0xf5, 0x21, 0x00


	//----- nvinfo : EIATTR_KPARAM_INFO
	.align		4
.L_25:
        /*0038*/ 	.byte	0x04, 0x17
        /*003a*/ 	.short	(.L_27 - .L_26)
.L_26:
        /*003c*/ 	.word	0x00000000
        /*0040*/ 	.short	0x0000
        /*0042*/ 	.short	0x0000
        /*0044*/ 	.byte	0x00, 0xf0, 0x11, 0x00


	//----- nvinfo : EIATTR_SPARSE_MMA_MASK
	.align		4
.L_27:
        /*0048*/ 	.byte	0x03, 0x50
        /*004a*/ 	.short	0x0000


	//----- nvinfo : EIATTR_MAXREG_COUNT
	.align		4
        /*004c*/ 	.byte	0x03, 0x1b
        /*004e*/ 	.short	0x00ff


	//----- nvinfo : EIATTR_MERCURY_ISA_VERSION
	.align		4
        /*0050*/ 	.byte	0x03, 0x5f
        /*0052*/ 	.short	0x0101


	//----- nvinfo : EIATTR_VRC_CTA_INIT_COUNT
	.align		4
        /*0054*/ 	.byte	0x02, 0x4a
	.zero		1
	.zero		1


	//----- nvinfo : EIATTR_EXIT_INSTR_OFFSETS
	.align		4
        /*0058*/ 	.byte	0x04, 0x1c
        /*005a*/ 	.short	(.L_29 - .L_28)


	//   ....[0]....
.L_28:
        /*005c*/ 	.word	0x00000080


	//   ....[1]....
        /*0060*/ 	.word	0x00000850


	//----- nvinfo : EIATTR_CRS_STACK_SIZE
	.align		4
.L_29:
        /*0064*/ 	.byte	0x04, 0x1e
        /*0066*/ 	.short	(.L_31 - .L_30)
.L_30:
        /*0068*/ 	.word	0x00000000


	//----- nvinfo : EIATTR_CBANK_PARAM_SIZE
	.align		4
.L_31:
        /*006c*/ 	.byte	0x03, 0x19
        /*006e*/ 	.short	0x0020


	//----- nvinfo : EIATTR_PARAM_CBANK
	.align		4
        /*0070*/ 	.byte	0x04, 0x0a
        /*0072*/ 	.short	(.L_33 - .L_32)
	.align		4
.L_32:
        /*0074*/ 	.word	index@(.nv.constant0._Z13updateWeightsfPfS_S_)
        /*0078*/ 	.short	0x0380
        /*007a*/ 	.short	0x0020


	//----- nvinfo : EIATTR_SW_WAR
	.align		4
.L_33:
        /*007c*/ 	.byte	0x04, 0x36
        /*007e*/ 	.short	(.L_35 - .L_34)
.L_34:
        /*0080*/ 	.word	0x00000008
.L_35:


//--------------------- .nv.info._Z8sum_cudafPfS_i --------------------------
	.section	.nv.info._Z8sum_cudafPfS_i,"",@"SHT_CUDA_INFO"
	.sectionflags	@""
	.align	4


	//----- nvinfo : EIATTR_CUDA_API_VERSION
	.align		4
        /*0000*/ 	.byte	0x04, 0x37
        /*0002*/ 	.short	(.L_37 - .L_36)
.L_36:
        /*0004*/ 	.word	0x00000082


	//----- nvinfo : EIATTR_KPARAM_INFO
	.align		4
.L_37:
        /*0008*/ 	.byte	0x04, 0x17
        /*000a*/ 	.short	(.L_39 - .L_38)
.L_38:
        /*000c*/ 	.word	0x00000000
        /*0010*/ 	.short	0x0003
        /*0012*/ 	.short	0x0018
        /*0014*/ 	.byte	0x00, 0xf0, 0x11, 0x00


	//----- nvinfo : EIATTR_KPARAM_INFO
	.align		4
.L_39:
        /*0018*/ 	.byte	0x04, 0x17
        /*001a*/ 	.short	(.L_41 - .L_40)
.L_40:
        /*001c*/ 	.word	0x00000000
        /*0020*/ 	.short	0x0002
        /*0022*/ 	.short	0x0010
        /*0024*/ 	.byte	0x00, 0xf5, 0x21, 0x00


	//----- nvinfo : EIATTR_KPARAM_INFO
	.align		4
.L_41:
        /*0028*/ 	.byte	0x04, 0x17
        /*002a*/ 	.short	(.L_43 - .L_42)
.L_42:
        /*002c*/ 	.word	0x00000000
        /*0030*/ 	.short	0x0001
        /*0032*/ 	.short	0x0008
        /*0034*/ 	.byte	0x00, 0xf5, 0x21, 0x00


	//----- nvinfo : EIATTR_KPARAM_INFO
	.align		4
.L_43:
        /*0038*/ 	.byte	0x04, 0x17
        /*003a*/ 	.short	(.L_45 - .L_44)
.L_44:
        /*003c*/ 	.word	0x00000000
        /*0040*/ 	.short	0x0000
        /*0042*/ 	.short	0x0000
        /*0044*/ 	.byte	0x00, 0xf0, 0x11, 0x00


	//----- nvinfo : EIATTR_SPARSE_MMA_MASK
	.align		4
.L_45:
        /*0048*/ 	.byte	0x03, 0x50
        /*004a*/ 	.short	0x0000


	//----- nvinfo : EIATTR_MAXREG_COUNT
	.align		4
        /*004c*/ 	.byte	0x03, 0x1b
        /*004e*/ 	.short	0x00ff


	//----- nvinfo : EIATTR_MERCURY_ISA_VERSION
	.align		4
        /*0050*/ 	.byte	0x03, 0x5f
        /*0052*/ 	.short	0x0101


	//----- nvinfo : EIATTR_VRC_CTA_INIT_COUNT
	.align		4
        /*0054*/ 	.byte	0x02, 0x4a
	.zero		1
	.zero		1


	//----- nvinfo : EIATTR_EXIT_INSTR_OFFSETS
	.align		4
        /*0058*/ 	.byte	0x04, 0x1c
        /*005a*/ 	.short	(.L_47 - .L_46)


	//   ....[0]....
.L_46:
        /*005c*/ 	.word	0x00000080


	//   ....[1]....
        /*0060*/ 	.word	0x000001d0


	//----- nvinfo : EIATTR_CRS_STACK_SIZE
	.align		4
.L_47:
        /*0064*/ 	.byte	0x04, 0x1e
        /*0066*/ 	.short	(.L_49 - .L_48)
.L_48:
        /*0068*/ 	.word	0x00000000


	//----- nvinfo : EIATTR_CBANK_PARAM_SIZE
	.align		4
.L_49:
        /*006c*/ 	.byte	0x03, 0x19
        /*006e*/ 	.short	0x001c


	//----- nvinfo : EIATTR_PARAM_CBANK
	.align		4
        /*0070*/ 	.byte	0x04, 0x0a
        /*0072*/ 	.short	(.L_51 - .L_50)
	.align		4
.L_50:
        /*0074*/ 	.word	index@(.nv.constant0._Z8sum_cudafPfS_i)
        /*0078*/ 	.short	0x0380
        /*007a*/ 	.short	0x001c


	//----- nvinfo : EIATTR_SW_WAR
	.align		4
.L_51:
        /*007c*/ 	.byte	0x04, 0x36
        /*007e*/ 	.short	(.L_53 - .L_52)
.L_52:
        /*0080*/ 	.word	0x00000008
.L_53:


//--------------------- .nv.info._Z5saxpyffPfS_S_ --------------------------
	.section	.nv.info._Z5saxpyffPfS_S_,"",@"SHT_CUDA_INFO"
	.sectionflags	@""
	.align	4


	//----- nvinfo : EIATTR_CUDA_API_VERSION
	.align		4
        /*0000*/ 	.byte	0x04, 0x37
        /*0002*/ 	.short	(.L_55 - .L_54)
.L_54:
        /*0004*/ 	.word	0x00000082


	//----- nvinfo : EIATTR_KPARAM_INFO
	.align		4
.L_55:
        /*0008*/ 	.byte	0x04, 0x17
        /*000a*/ 	.short	(.L_57 - .L_56)
.L_56:
        /*000c*/ 	.word	0x00000000
        /*0010*/ 	.short	0x0004
        /*0012*/ 	.short	0x0018
        /*0014*/ 	.byte	0x00, 0xf5, 0x21, 0x00


	//----- nvinfo : EIATTR_KPARAM_INFO
	.align		4
.L_57:
        /*0018*/ 	.byte	0x04, 0x17
        /*001a*/ 	.short	(.L_59 - .L_58)
.L_58:
        /*001c*/ 	.word	0x00000000
        /*0020*/ 	.short	0x0003
        /*0022*/ 	.short	0x0010
        /*0024*/ 	.byte	0x00, 0xf5, 0x21, 0x00


	//----- nvinfo : EIATTR_KPARAM_INFO
	.align		4
.L_59:
        /*0028*/ 	.byte	0x04, 0x17
        /*002a*/ 	.short	(.L_61 - .L_60)
.L_60:
        /*002c*/ 	.word	0x00000000
        /*0030*/ 	.short	0x0002
        /*0032*/ 	.short	0x0008
        /*0034*/ 	.byte	0x00, 0xf5, 0x21, 0x00


	//----- nvinfo : EIATTR_KPARAM_INFO
	.align		4
.L_61:
        /*0038*/ 	.byte	0x04, 0x17
        /*003a*/ 	.short	(.L_63 - .L_62)
.L_62:
        /*003c*/ 	.word	0x00000000
        /*0040*/ 	.short	0x0001
        /*0042*/ 	.short	0x0004
        /*0044*/ 	.byte	0x00, 0xf0, 0x11, 0x00


	//----- nvinfo : EIATTR_KPARAM_INFO
	.align		4
.L_63:
        /*0048*/ 	.byte	0x04, 0x17
        /*004a*/ 	.short	(.L_65 - .L_64)
.L_64:
        /*004c*/ 	.word	0x00000000
        /*0050*/ 	.short	0x0000
        /*0052*/ 	.short	0x0000
        /*0054*/ 	.byte	0x00, 0xf0, 0x11, 0x00


	//----- nvinfo : EIATTR_SPARSE_MMA_MASK
	.align		4
.L_65:
        /*0058*/ 	.byte	0x03, 0x50
        /*005a*/ 	.short	0x0000


	//----- nvinfo : EIATTR_MAXREG_COUNT
	.align		4
        /*005c*/ 	.byte	0x03, 0x1b
        /*005e*/ 	.short	0x00ff


	//----- nvinfo : EIATTR_MERCURY_ISA_VERSION
	.align		4
        /*0060*/ 	.byte	0x03, 0x5f
        /*0062*/ 	.short	0x0101


	//----- nvinfo : EIATTR_VRC_CTA_INIT_COUNT
	.align		4
        /*0064*/ 	.byte	0x02, 0x4a
	.zero		1
	.zero		1


	//----- nvinfo : EIATTR_EXIT_INSTR_OFFSETS
	.align		4
        /*0068*/ 	.byte	0x04, 0x1c
        /*006a*/ 	.short	(.L_67 - .L_66)


	//   ....[0]....
.L_66:
        /*006c*/ 	.word	0x00000080


	//   ....[1]....
        /*0070*/ 	.word	0x00000520


	//----- nvinfo : EIATTR_CRS_STACK_SIZE
	.align		4
.L_67:
        /*0074*/ 	.byte	0x04, 0x1e
        /*0076*/ 	.short	(.L_69 - .L_68)
.L_68:
        /*0078*/ 	.word	0x00000000


	//----- nvinfo : EIATTR_CBANK_PARAM_SIZE
	.align		4
.L_69:
        /*007c*/ 	.byte	0x03, 0x19
        /*007e*/ 	.short	0x0020


	//----- nvinfo : EIATTR_PARAM_CBANK
	.align		4
        /*0080*/ 	.byte	0x04, 0x0a
        /*0082*/ 	.short	(.L_71 - .L_70)
	.align		4
.L_70:
        /*0084*/ 	.word	index@(.nv.constant0._Z5saxpyffPfS_S_)
        /*0088*/ 	.short	0x0380
        /*008a*/ 	.short	0x0020


	//----- nvinfo : EIATTR_SW_WAR
	.align		4
.L_71:
        /*008c*/ 	.byte	0x04, 0x36
        /*008e*/ 	.short	(.L_73 - .L_72)
.L_72:
        /*0090*/ 	.word	0x00000008
.L_73:


//--------------------- .nv.callgraph             --------------------------
	.section	.nv.callgraph,"",@"SHT_CUDA_CALLGRAPH"
	.align	4
	.sectionentsize	8
	.align		4
        /*0000*/ 	.word	0x00000000
	.align		4
        /*0004*/ 	.word	0xffffffff
	.align		4
        /*0008*/ 	.word	0x00000000
	.align		4
        /*000c*/ 	.word	0xfffffffe
	.align		4
        /*0010*/ 	.word	0x00000000
	.align		4
        /*0014*/ 	.word	0xfffffffd
	.align		4
        /*0018*/ 	.word	0x00000000
	.align		4
        /*001c*/ 	.word	0xfffffffc


//--------------------- .text._Z13updateWeightsfPfS_S_ --------------------------
	.section	.text._Z13updateWeightsfPfS_S_,"ax",@progbits
	.align	128
        .global         _Z13updateWeightsfPfS_S_
        .type           _Z13updateWeightsfPfS_S_,@function
        .size           _Z13updateWeightsfPfS_S_,(.L_x_6 - _Z13updateWeightsfPfS_S_)
        .other          _Z13updateWeightsfPfS_S_,@"STO_CUDA_ENTRY STV_DEFAULT"
_Z13updateWeightsfPfS_S_:
.text._Z13updateWeightsfPfS_S_:
[----:B------:R-:W-:Y:S01]  /*0000*/  LDC R1, c[0x0][0x37c] ;  /* 0x0000df00ff017b82 */ /* 0x000fe20000000800 */
[----:B------:R-:W0:Y:S07]  /*0010*/  S2R R7, SR_TID.X ;  /* 0x0000000000077919 */ /* 0x000e2e0000002100 */
[----:B------:R-:W0:Y:S01]  /*0020*/  S2UR UR4, SR_CTAID.X ;  /* 0x00000000000479c3 */ /* 0x000e220000002500 */
[----:B------:R-:W1:Y:S07]  /*0030*/  LDCU UR5, c[0x0][0x380] ;  /* 0x00007000ff0577ac */ /* 0x000e6e0008000800 */
[----:B------:R-:W0:Y:S02]  /*0040*/  LDC R6, c[0x0][0x360] ;  /* 0x0000d800ff067b82 */ /* 0x000e240000000800 */
[----:B0-----:R-:W-:-:S05]  /*0050*/  IMAD R7, R6, UR4, R7 ;  /* 0x0000000406077c24 */ /* 0x001fca000f8e0207 */
[----:B------:R-:W-:-:S04]  /*0060*/  I2FP.F32.S32 R0, R7 ;  /* 0x0000000700007245 */ /* 0x000fc80000201400 */
[----:B-1----:R-:W-:-:S13]  /*0070*/  FSETP.GEU.AND P0, PT, R0, UR5, PT ;  /* 0x0000000500007c0b */ /* 0x002fda000bf0e000 */
[----:B------:R-:W-:Y:S05]  /*0080*/  @P0 EXIT ;  /* 0x000000000000094d */ /* 0x000fea0003800000 */
[----:B------:R-:W0:Y:S01]  /*0090*/  LDCU UR4, c[0x0][0x370] ;  /* 0x00006e00ff0477ac */ /* 0x000e220008000800 */
[----:B------:R-:W1:Y:S01]  /*00a0*/  F2I.TRUNC.NTZ R0, UR5 ;  /* 0x0000000500007d05 */ /* 0x000e62000820f100 */
[----:B------:R-:W2:Y:S01]  /*00b0*/  LDCU.64 UR6, c[0x0][0x358] ;  /* 0x00006b00ff0677ac */ /* 0x000ea20008000a00 */
[----:B01----:R-:W-:-:S07]  /*00c0*/  IMAD R6, R6, UR4, RZ ;  /* 0x0000000406067c24 */ /* 0x003fce000f8e02ff */
.L_x_0:
[----:B------:R-:W2:Y:S08]  /*00d0*/  LDC.64 R4, c[0x0][0x388] ;  /* 0x0000e200ff047b82 */ /* 0x000eb00000000a00 */
[----:B------:R-:W0:Y:S08]  /*00e0*/  LDC.64 R2, c[0x0][0x398] ;  /* 0x0000e600ff027b82 */ /* 0x000e300000000a00 */
[----:B-1----:R-:W1:Y:S01]  /*00f0*/  LDC.64 R8, c[0x0][0x390] ;  /* 0x0000e400ff087b82 */ /* 0x002e620000000a00 */
[----:B--2---:R-:W2:Y:S01]  /*0100*/  LDG.E R16, desc[UR6][R4.64] ;  /* 0x0000000604107981 */ /* 0x004ea2000c1e1900 */
[----:B0-----:R-:W-:-:S05]  /*0110*/  IMAD.WIDE R2, R7, 0x4, R2 ;  /* 0x0000000407027825 */ /* 0x001fca00078e0202 */
[----:B------:R-:W3:Y:S01]  /*0120*/  LDG.E R17, desc[UR6][R2.64] ;  /* 0x0000000602117981 */ /* 0x000ee2000c1e1900 */
[----:B-1----:R-:W-:-:S05]  /*0130*/  IMAD.WIDE R8, R7, 0x4, R8 ;  /* 0x0000000407087825 */ /* 0x002fca00078e0208 */
[----:B------:R-:W4:Y:S01]  /*0140*/  LDG.E R18, desc[UR6][R8.64] ;  /* 0x0000000608127981 */ /* 0x000f22000c1e1900 */
[----:B------:R-:W-:Y:S01]  /*0150*/  UMOV UR8, 0xd2f1a9fc ;  /* 0xd2f1a9fc00087882 */ /* 0x000fe20000000000 */
[----:B------:R-:W-:Y:S01]  /*0160*/  UMOV UR9, 0x3f50624d ;  /* 0x3f50624d00097882 */ /* 0x000fe20000000000 */
[----:B--2---:R-:W0:Y:S08]  /*0170*/  F2F.F64.F32 R10, R16 ;  /* 0x00000010000a7310 */ /* 0x004e300000201800 */
[----:B---3--:R-:W-:Y:S08]  /*0180*/  F2F.F64.F32 R12, R17 ;  /* 0x00000011000c7310 */ /* 0x008ff00000201800 */
[----:B----4-:R-:W1:Y:S01]  /*0190*/  F2F.F64.F32 R14, R18 ;  /* 0x00000012000e7310 */ /* 0x010e620000201800 */
[----:B0-----:R-:W-:-:S08]  /*01a0*/  DMUL R10, R10, UR8 ;  /* 0x000000080a0a7c28 */ /* 0x001fd00008000000 */
[----:B-1----:R-:W-:-:S10]  /*01b0*/  DFMA R12, -R10, R12, R14 ;  /* 0x0000000c0a0c722b */ /* 0x002fd4000000010e */
[----:B------:R-:W0:Y:S01]  /*01c0*/  F2F.F32.F64 R13, R12 ;  /* 0x0000000c000d7310 */ /* 0x000e220000301000 */
[C---:B------:R-:W-:Y:S01]  /*01d0*/  IMAD.WIDE R10, R0.reuse, 0x4, R8 ;  /* 0x00000004000a7825 */ /* 0x040fe200078e0208 */
[----:B0-----:R0:W-:Y:S04]  /*01e0*/  STG.E desc[UR6][R8.64], R13 ;  /* 0x0000000d08007986 */ /* 0x0011e8000c101906 */
[----:B------:R-:W2:Y:S04]  /*01f0*/  LDG.E R20, desc[UR6][R4.64+0x4] ;  /* 0x0000040604147981 */ /* 0x000ea8000c1e1900 */
[----:B------:R-:W3:Y:S04]  /*0200*/  LDG.E R21, desc[UR6][R2.64] ;  /* 0x0000000602157981 */ /* 0x000ee8000c1e1900 */
[----:B------:R-:W4:Y:S01]  /*0210*/  LDG.E R19, desc[UR6][R10.64] ;  /* 0x000000060a137981 */ /* 0x000f22000c1e1900 */
[----:B0-----:R-:W-:Y:S01]  /*0220*/  IMAD.WIDE R8, R0, 0x4, R10 ;  /* 0x0000000400087825 */ /* 0x001fe200078e020a */
[----:B--2---:R-:W0:Y:S08]  /*0230*/  F2F.F64.F32 R14, R20 ;  /* 0x00000014000e7310 */ /* 0x004e300000201800 */
[----:B---3--:R-:W-:Y:S08]  /*0240*/  F2F.F64.F32 R16, R21 ;  /* 0x0000001500107310 */ /* 0x008ff00000201800 */
[----:B----4-:R-:W1:Y:S01]  /*0250*/  F2F.F64.F32 R18, R19 ;  /* 0x0000001300127310 */ /* 0x010e620000201800 */
[----:B0-----:R-:W-:-:S08]  /*0260*/  DMUL R14, R14, UR8 ;  /* 0x000000080e0e7c28 */ /* 0x001fd00008000000 */
[----:B-1----:R-:W-:-:S10]  /*0270*/  DFMA R14, -R14, R16, R18 ;  /* 0x000000100e0e722b */ /* 0x002fd40000000112 */
[----:B------:R-:W0:Y:S02]  /*0280*/  F2F.F32.F64 R15, R14 ;  /* 0x0000000e000f7310 */ /* 0x000e240000301000 */
        /* <DEDUP_REMOVED lines=70> */
[----:B--2---:R-:W1:Y:S08]  /*06f0*/  F2F.F64.F32 R12, R21 ;  /* 0x00000015000c7310 */ /* 0x004e700000201800 */
[----:B---3--:R-:W-:Y:S08]  /*0700*/  F2F.F64.F32 R16, R22 ;  /* 0x0000001600107310 */ /* 0x008ff00000201800 */
[----:B----4-:R-:W2:Y:S01]  /*0710*/  F2F.F64.F32 R18, R18 ;  /* 0x0000001200127310 */ /* 0x010ea20000201800 */
[----:B-1----:R-:W-:-:S08]  /*0720*/  DMUL R12, R12, UR8 ;  /* 0x000000080c0c7c28 */ /* 0x002fd00008000000 */
[----:B--2---:R-:W-:-:S10]  /*0730*/  DFMA R12, -R12, R16, R18 ;  /* 0x000000100c0c722b */ /* 0x004fd40000000112 */
[----:B------:R-:W1:Y:S01]  /*0740*/  F2F.F32.F64 R13, R12 ;  /* 0x0000000c000d7310 */ /* 0x000e620000301000 */
[----:B------:R-:W-:Y:S01]  /*0750*/  IMAD.WIDE R16, R0, 0x4, R8 ;  /* 0x0000000400107825 */ /* 0x000fe200078e0208 */
[----:B-1----:R1:W-:Y:S04]  /*0760*/  STG.E desc[UR6][R8.64], R13 ;  /* 0x0000000d08007986 */ /* 0x0023e8000c101906 */
[----:B------:R2:W0:Y:S04]  /*0770*/  LDG.E R4, desc[UR6][R4.64+0x24] ;  /* 0x0000240604047981 */ /* 0x000428000c1e1900 */
[----:B------:R-:W3:Y:S04]  /*0780*/  LDG.E R14, desc[UR6][R2.64] ;  /* 0x00000006020e7981 */ /* 0x000ee8000c1e1900 */
[----:B------:R-:W4:Y:S01]  /*0790*/  LDG.E R19, desc[UR6][R16.64] ;  /* 0x0000000610137981 */ /* 0x000f22000c1e1900 */
[----:B------:R-:W-:-:S04]  /*07a0*/  IADD3 R7, PT, PT, R6, R7, RZ ;  /* 0x0000000706077210 */ /* 0x000fc80007ffe0ff */
[----:B--2---:R-:W-:-:S04]  /*07b0*/  I2FP.F32.S32 R5, R7 ;  /* 0x0000000700057245 */ /* 0x004fc80000201400 */
[----:B------:R-:W-:Y:S01]  /*07c0*/  FSETP.GEU.AND P0, PT, R5, UR5, PT ;  /* 0x0000000505007c0b */ /* 0x000fe2000bf0e000 */
[----:B0-----:R-:W0:Y:S08]  /*07d0*/  F2F.F64.F32 R10, R4 ;  /* 0x00000004000a7310 */ /* 0x001e300000201800 */
[----:B---3--:R-:W-:Y:S08]  /*07e0*/  F2F.F64.F32 R14, R14 ;  /* 0x0000000e000e7310 */ /* 0x008ff00000201800 */
[----:B----4-:R-:W2:Y:S01]  /*07f0*/  F2F.F64.F32 R18, R19 ;  /* 0x0000001300127310 */ /* 0x010ea20000201800 */
[----:B0-----:R-:W-:-:S08]  /*0800*/  DMUL R10, R10, UR8 ;  /* 0x000000080a0a7c28 */ /* 0x001fd00008000000 */
[----:B--2---:R-:W-:-:S10]  /*0810*/  DFMA R10, -R10, R14, R18 ;  /* 0x0000000e0a0a722b */ /* 0x004fd40000000112 */
[----:B------:R-:W0:Y:S02]  /*0820*/  F2F.F32.F64 R11, R10 ;  /* 0x0000000a000b7310 */ /* 0x000e240000301000 */
[----:B0-----:R1:W-:Y:S01]  /*0830*/  STG.E desc[UR6][R16.64], R11 ;  /* 0x0000000b10007986 */ /* 0x0013e2000c101906 */
[----:B------:R-:W-:Y:S05]  /*0840*/  @!P0 BRA `(.L_x_0) ;  /* 0xfffffff800208947 */ /* 0x000fea000383ffff */
[----:B------:R-:W-:Y:S05]  /*0850*/  EXIT ;  /* 0x000000000000794d */ /* 0x000fea0003800000 */
.L_x_1:
[----:B------:R-:W-:-:S00]  /*0860*/  BRA `(.L_x_1) ;  /* 0xfffffffc00fc7947 */ /* 0x000fc0000383ffff */
[----:B------:R-:W-:-:S00]  /*0870*/  NOP ;  /* 0x0000000000007918 */ /* 0x000fc00000000000 */
        /* <DEDUP_REMOVED lines=8> */
.L_x_6:


//--------------------- .text._Z8sum_cudafPfS_i   --------------------------
	.section	.text._Z8sum_cudafPfS_i,"ax",@progbits
	.align	128
        .global         _Z8sum_cudafPfS_i
        .type           _Z8sum_cudafPfS_i,@function
        .size           _Z8sum_cudafPfS_i,(.L_x_7 - _Z8sum_cudafPfS_i)
        .other          _Z8sum_cudafPfS_i,@"STO_CUDA_ENTRY STV_DEFAULT"
_Z8sum_cudafPfS_i:
.text._Z8sum_cudafPfS_i:
        /* <DEDUP_REMOVED lines=9> */
[----:B------:R-:W0:Y:S01]  /*0090*/  LDC.64 R2, c[0x0][0x390] ;  /* 0x0000e400ff027b82 */ /* 0x000e220000000a00 */
[----:B------:R-:W1:Y:S01]  /*00a0*/  LDCU UR4, c[0x0][0x370] ;  /* 0x00006e00ff0477ac */ /* 0x000e620008000800 */
[----:B------:R-:W2:Y:S01]  /*00b0*/  F2I.TRUNC.NTZ R13, UR5 ;  /* 0x00000005000d7d05 */ /* 0x000ea2000820f100 */
[----:B------:R-:W-:Y:S01]  /*00c0*/  MOV R11, R6 ;  /* 0x00000006000b7202 */ /* 0x000fe20000000f00 */
[----:B------:R-:W3:Y:S04]  /*00d0*/  LDCU.64 UR6, c[0x0][0x358] ;  /* 0x00006b00ff0677ac */ /* 0x000ee80008000a00 */
[----:B------:R-:W4:Y:S01]  /*00e0*/  LDC.64 R4, c[0x0][0x388] ;  /* 0x0000e200ff047b82 */ /* 0x000f220000000a00 */
[----:B------:R-:W0:Y:S01]  /*00f0*/  LDCU UR8, c[0x0][0x398] ;  /* 0x00007300ff0877ac */ /* 0x000e220008000800 */
[----:B-12---:R-:W-:-:S07]  /*0100*/  IMAD R15, R15, UR4, RZ ;  /* 0x000000040f0f7c24 */ /* 0x006fce000f8e02ff */
.L_x_2:
[----:B0-----:R-:W-:-:S04]  /*0110*/  IMAD R7, R13, UR8, R0 ;  /* 0x000000080d077c24 */ /* 0x001fc8000f8e0200 */
[----:B----4-:R-:W-:-:S06]  /*0120*/  IMAD.WIDE R6, R7, 0x4, R4 ;  /* 0x0000000407067825 */ /* 0x010fcc00078e0204 */
[----:B---3--:R-:W2:Y:S04]  /*0130*/  LDG.E R7, desc[UR6][R6.64] ;  /* 0x0000000606077981 */ /* 0x008ea8000c1e1900 */
[----:B--2---:R-:W2:Y:S01]  /*0140*/  ATOMG.E.ADD.F32.FTZ.RN.STRONG.GPU PT, R10, desc[UR6][R2.64], R7 ;  /* 0x80000007020a79a3 */ /* 0x004ea2000c1ef306 */
[----:B------:R-:W-:Y:S01]  /*0150*/  IADD3 R0, PT, PT, R15, R0, RZ ;  /* 0x000000000f007210 */ /* 0x000fe20007ffe0ff */
[----:B--2---:R-:W0:Y:S02]  /*0160*/  F2I.TRUNC.NTZ R10, R10 ;  /* 0x0000000a000a7305 */ /* 0x004e24000020f100 */
[----:B0-----:R-:W-:-:S04]  /*0170*/  IMAD R9, R13, UR8, R10 ;  /* 0x000000080d097c24 */ /* 0x001fc8000f8e020a */
[----:B------:R-:W-:-:S05]  /*0180*/  IMAD.WIDE R8, R9, 0x4, R4 ;  /* 0x0000000409087825 */ /* 0x000fca00078e0204 */
[----:B------:R0:W-:Y:S02]  /*0190*/  STG.E desc[UR6][R8.64], R11 ;  /* 0x0000000b08007986 */ /* 0x0001e4000c101906 */
[----:B0-----:R-:W-:-:S04]  /*01a0*/  I2FP.F32.S32 R11, R0 ;  /* 0x00000000000b7245 */ /* 0x001fc80000201400 */
[----:B------:R-:W-:-:S13]  /*01b0*/  FSETP.GEU.AND P0, PT, R11, UR5, PT ;  /* 0x000000050b007c0b */ /* 0x000fda000bf0e000 */
[----:B------:R-:W-:Y:S05]  /*01c0*/  @!P0 BRA `(.L_x_2) ;  /* 0xfffffffc00d08947 */ /* 0x000fea000383ffff */
[----:B------:R-:W-:Y:S05]  /*01d0*/  EXIT ;  /* 0x000000000000794d */ /* 0x000fea0003800000 */
.L_x_3:
        /* <DEDUP_REMOVED lines=10> */
.L_x_7:


//--------------------- .text._Z5saxpyffPfS_S_    --------------------------
	.section	.text._Z5saxpyffPfS_S_,"ax",@progbits
	.align	128
        .global         _Z5saxpyffPfS_S_
        .type           _Z5saxpyffPfS_S_,@function
        .size           _Z5saxpyffPfS_S_,(.L_x_8 - _Z5saxpyffPfS_S_)
        .other          _Z5saxpyffPfS_S_,@"STO_CUDA_ENTRY STV_DEFAULT"
_Z5saxpyffPfS_S_:
.text._Z5saxpyffPfS_S_:
        /* <DEDUP_REMOVED lines=12> */
[----:B------:R-:W3:Y:S01]  /*00c0*/  LDCU UR8, c[0x0][0x384] ;  /* 0x00007080ff0877ac */ /* 0x000ee20008000800 */
[----:B01----:R-:W-:-:S07]  /*00d0*/  IMAD R4, R4, UR4, RZ ;  /* 0x0000000404047c24 */ /* 0x003fce000f8e02ff */
.L_x_4:
[----:B-1----:R-:W0:Y:S08]  /*00e0*/  LDC.64 R6, c[0x0][0x390] ;  /* 0x0000e400ff067b82 */ /* 0x002e300000000a00 */
[----:B------:R-:W1:Y:S08]  /*00f0*/  LDC.64 R2, c[0x0][0x388] ;  /* 0x0000e200ff027b82 */ /* 0x000e700000000a00 */
[----:B------:R-:W4:Y:S01]  /*0100*/  LDC.64 R8, c[0x0][0x398] ;  /* 0x0000e600ff087b82 */ /* 0x000f220000000a00 */
[----:B0-----:R-:W-:-:S05]  /*0110*/  IMAD.WIDE R6, R5, 0x4, R6 ;  /* 0x0000000405067825 */ /* 0x001fca00078e0206 */
[----:B--2---:R-:W3:Y:S01]  /*0120*/  LDG.E R10, desc[UR6][R6.64] ;  /* 0x00000006060a7981 */ /* 0x004ee2000c1e1900 */
[----:B-1----:R-:W-:-:S05]  /*0130*/  IMAD.WIDE R2, R5, 0x4, R2 ;  /* 0x0000000405027825 */ /* 0x002fca00078e0202 */
[----:B------:R-:W3:Y:S01]  /*0140*/  LDG.E R11, desc[UR6][R2.64] ;  /* 0x00000006020b7981 */ /* 0x000ee2000c1e1900 */
[----:B----4-:R-:W-:-:S04]  /*0150*/  IMAD.WIDE R8, R5, 0x4, R8 ;  /* 0x0000000405087825 */ /* 0x010fc800078e0208 */
[----:B---3--:R-:W-:Y:S01]  /*0160*/  FFMA R17, R10, R11, UR8 ;  /* 0x000000080a117e23 */ /* 0x008fe2000800000b */
[----:B------:R-:W-:-:S04]  /*0170*/  IMAD.WIDE R10, R0, 0x4, R6 ;  /* 0x00000004000a7825 */ /* 0x000fc800078e0206 */
[----:B------:R0:W-:Y:S04]  /*0180*/  STG.E desc[UR6][R8.64], R17 ;  /* 0x0000001108007986 */ /* 0x0001e8000c101906 */
[----:B------:R-:W2:Y:S04]  /*0190*/  LDG.E R14, desc[UR6][R10.64] ;  /* 0x000000060a0e7981 */ /* 0x000ea8000c1e1900 */
[----:B------:R-:W2:Y:S01]  /*01a0*/  LDG.E R15, desc[UR6][R2.64] ;  /* 0x00000006020f7981 */ /* 0x000ea2000c1e1900 */
[----:B------:R-:W-:-:S04]  /*01b0*/  IMAD.WIDE R12, R0, 0x4, R8 ;  /* 0x00000004000c7825 */ /* 0x000fc800078e0208 */
[----:B------:R-:W-:-:S04]  /*01c0*/  IMAD.WIDE R6, R0, 0x4, R10 ;  /* 0x0000000400067825 */ /* 0x000fc800078e020a */
[----:B--2---:R-:W-:-:S05]  /*01d0*/  FFMA R19, R14, R15, UR8 ;  /* 0x000000080e137e23 */ /* 0x004fca000800000f */
[----:B------:R1:W-:Y:S04]  /*01e0*/  STG.E desc[UR6][R12.64], R19 ;  /* 0x000000130c007986 */ /* 0x0003e8000c101906 */
[----:B------:R-:W2:Y:S04]  /*01f0*/  LDG.E R16, desc[UR6][R6.64] ;  /* 0x0000000606107981 */ /* 0x000ea8000c1e1900 */
[----:B------:R-:W2:Y:S01]  /*0200*/  LDG.E R21, desc[UR6][R2.64] ;  /* 0x0000000602157981 */ /* 0x000ea2000c1e1900 */
[----:B------:R-:W-:-:S04]  /*0210*/  IMAD.WIDE R14, R0, 0x4, R12 ;  /* 0x00000004000e7825 */ /* 0x000fc800078e020c */
[----:B0-----:R-:W-:-:S04]  /*0220*/  IMAD.WIDE R8, R0, 0x4, R6 ;  /* 0x0000000400087825 */ /* 0x001fc800078e0206 */
[----:B--2---:R-:W-:-:S05]  /*0230*/  FFMA R21, R16, R21, UR8 ;  /* 0x0000000810157e23 */ /* 0x004fca0008000015 */
[----:B------:R0:W-:Y:S04]  /*0240*/  STG.E desc[UR6][R14.64], R21 ;  /* 0x000000150e007986 */ /* 0x0001e8000c101906 */
[----:B------:R-:W2:Y:S04]  /*0250*/  LDG.E R16, desc[UR6][R8.64] ;  /* 0x0000000608107981 */ /* 0x000ea8000c1e1900 */
[----:B------:R-:W2:Y:S01]  /*0260*/  LDG.E R17, desc[UR6][R2.64] ;  /* 0x0000000602117981 */ /* 0x000ea2000c1e1900 */
[----:B------:R-:W-:-:S04]  /*0270*/  IMAD.WIDE R10, R0, 0x4, R14 ;  /* 0x00000004000a7825 */ /* 0x000fc800078e020e */
[----:B-1----:R-:W-:-:S04]  /*0280*/  IMAD.WIDE R12, R0, 0x4, R8 ;  /* 0x00000004000c7825 */ /* 0x002fc800078e0208 */
        /* <DEDUP_REMOVED lines=34> */
[----:B------:R-:W-:Y:S01]  /*04b0*/  IMAD.WIDE R6, R0, 0x4, R10 ;  /* 0x0000000400067825 */ /* 0x000fe200078e020a */
[----:B------:R-:W-:-:S04]  /*04c0*/  IADD3 R5, PT, PT, R4, R5, RZ ;  /* 0x0000000504057210 */ /* 0x000fc80007ffe0ff */
[----:B------:R-:W-:-:S04]  /*04d0*/  I2FP.F32.S32 R8, R5 ;  /* 0x0000000500087245 */ /* 0x000fc80000201400 */
[----:B------:R-:W-:Y:S01]  /*04e0*/  FSETP.GEU.AND P0, PT, R8, UR5, PT ;  /* 0x0000000508007c0b */ /* 0x000fe2000bf0e000 */
[----:B--2---:R-:W-:-:S05]  /*04f0*/  FFMA R17, R12, R17, UR8 ;  /* 0x000000080c117e23 */ /* 0x004fca0008000011 */
[----:B------:R1:W-:Y:S07]  /*0500*/  STG.E desc[UR6][R6.64], R17 ;  /* 0x0000001106007986 */ /* 0x0003ee000c101906 */
[----:B------:R-:W-:Y:S05]  /*0510*/  @!P0 BRA `(.L_x_4) ;  /* 0xfffffff800f08947 */ /* 0x000fea000383ffff */
[----:B------:R-:W-:Y:S05]  /*0520*/  EXIT ;  /* 0x000000000000794d */ /* 0x000fea0003800000 */
.L_x_5:
        /* <DEDUP_REMOVED lines=13> */
.L_x_8:


//--------------------- .nv.shared.reserved.0     --------------------------
	.section	.nv.shared.reserved.0,"aw",@nobits
	.weak		__nv_reservedSMEM_offset_0_alias
	.size		__nv_reservedSMEM_offset_0_alias, 0, 64
	.other		__nv_reservedSMEM_offset_0_alias,@"STO_CUDA_RESERVED_SHARED STV_DEFAULT"
__nv_reservedSMEM_offset_0_alias:
	.zero		0
	.zero		64


//--------------------- .nv.constant0._Z13updateWeightsfPfS_S_ --------------------------
	.section	.nv.constant0._Z13updateWeightsfPfS_S_,"a",@progbits
	.sectionflags	@""
	.align	4
.nv.constant0._Z13updateWeightsfPfS_S_:
	.zero		928


//--------------------- .nv.constant0._Z8sum_cudafPfS_i --------------------------
	.section	.nv.constant0._Z8sum_cudafPfS_i,"a",@progbits
	.sectionflags	@""
	.align	4
.nv.constant0._Z8sum_cudafPfS_i:
	.zero		924


//--------------------- .nv.constant0._Z5saxpyffPfS_S_ --------------------------
	.section	.nv.constant0._Z5saxpyffPfS_S_,"a",@progbits
	.sectionflags	@""
	.align	4
.nv.constant0._Z5saxpyffPfS_S_:
	.zero		928


//--------------------- SYMBOLS --------------------------

	.type		.nv.reservedSmem.offset0,@object
	.size		.nv.reservedSmem.offset0,0x4
